	.headerflags	@"EF_CUDA_TEXMODE_UNIFIED EF_CUDA_64BIT_ADDRESS EF_CUDA_SM86 EF_CUDA_VIRTUAL_SM(EF_CUDA_SM86)"
	.elftype	@"ET_EXEC"


//--------------------- .nv.info                  --------------------------
	.section	.nv.info,"",@"SHT_CUDA_INFO"
	.align	4


	//----- nvinfo : EIATTR_REGCOUNT
	.align		4
        /*0000*/ 	.byte	0x04, 0x2f
        /*0002*/ 	.short	(.L_1 - .L_0)
	.align		4
.L_0:
        /*0004*/ 	.word	index@(triton_mm)
        /*0008*/ 	.word	0x0000004e


	//----- nvinfo : EIATTR_MIN_STACK_SIZE
	.align		4
.L_1:
        /*000c*/ 	.byte	0x04, 0x12
        /*000e*/ 	.short	(.L_3 - .L_2)
	.align		4
.L_2:
        /*0010*/ 	.word	index@(triton_mm)
        /*0014*/ 	.word	0x00000000


	//----- nvinfo : EIATTR_FRAME_SIZE
	.align		4
.L_3:
        /*0018*/ 	.byte	0x04, 0x11
        /*001a*/ 	.short	(.L_5 - .L_4)
	.align		4
.L_4:
        /*001c*/ 	.word	index@(triton_mm)
        /*0020*/ 	.word	0x00000000


	//----- nvinfo : EIATTR_MIN_STACK_SIZE
	.align		4
.L_5:
        /*0024*/ 	.byte	0x04, 0x12
        /*0026*/ 	.short	(.L_7 - .L_6)
	.align		4
.L_6:
        /*0028*/ 	.word	index@(triton_mm)
        /*002c*/ 	.word	0x00000000
.L_7:


//--------------------- .nv.info.triton_mm        --------------------------
	.section	.nv.info.triton_mm,"",@"SHT_CUDA_INFO"
	.sectionflags	@""
	.align	4


	//----- nvinfo : EIATTR_CUDA_API_VERSION
	.align		4
        /*0000*/ 	.byte	0x04, 0x37
        /*0002*/ 	.short	(.L_9 - .L_8)
.L_8:
        /*0004*/ 	.word	0x0000007c


	//----- nvinfo : EIATTR_SW2861232_WAR
	.align		4
.L_9:
        /*0008*/ 	.byte	0x01, 0x35
	.zero		2


	//----- nvinfo : EIATTR_PARAM_CBANK
	.align		4
        /*000c*/ 	.byte	0x04, 0x0a
        /*000e*/ 	.short	(.L_11 - .L_10)
	.align		4
.L_10:
        /*0010*/ 	.word	index@(.nv.constant0.triton_mm)
        /*0014*/ 	.short	0x0160
        /*0016*/ 	.short	0x0020


	//----- nvinfo : EIATTR_CBANK_PARAM_SIZE
	.align		4
.L_11:
        /*0018*/ 	.byte	0x03, 0x19
        /*001a*/ 	.short	0x0020


	//----- nvinfo : EIATTR_KPARAM_INFO
	.align		4
        /*001c*/ 	.byte	0x04, 0x17
        /*001e*/ 	.short	(.L_13 - .L_12)
.L_12:
        /*0020*/ 	.word	0x00000000
        /*0024*/ 	.short	0x0003
        /*0026*/ 	.short	0x0018
        /*0028*/ 	.byte	0x00, 0xf4, 0x21, 0x00


	//----- nvinfo : EIATTR_KPARAM_INFO
	.align		4
.L_13:
        /*002c*/ 	.byte	0x04, 0x17
        /*002e*/ 	.short	(.L_15 - .L_14)
.L_14:
        /*0030*/ 	.word	0x00000000
        /*0034*/ 	.short	0x0002
        /*0036*/ 	.short	0x0010
        /*0038*/ 	.byte	0x00, 0xf4, 0x21, 0x00


	//----- nvinfo : EIATTR_KPARAM_INFO
	.align		4
.L_15:
        /*003c*/ 	.byte	0x04, 0x17
        /*003e*/ 	.short	(.L_17 - .L_16)
.L_16:
        /*0040*/ 	.word	0x00000000
        /*0044*/ 	.short	0x0001
        /*0046*/ 	.short	0x0008
        /*0048*/ 	.byte	0x00, 0xf4, 0x21, 0x00


	//----- nvinfo : EIATTR_KPARAM_INFO
	.align		4
.L_17:
        /*004c*/ 	.byte	0x04, 0x17
        /*004e*/ 	.short	(.L_19 - .L_18)
.L_18:
        /*0050*/ 	.word	0x00000000
        /*0054*/ 	.short	0x0000
        /*0056*/ 	.short	0x0000
        /*0058*/ 	.byte	0x00, 0xf4, 0x21, 0x00


	//----- nvinfo : EIATTR_MAXREG_COUNT
	.align		4
.L_19:
        /*005c*/ 	.byte	0x03, 0x1b
        /*005e*/ 	.short	0x00ff


	//----- nvinfo : EIATTR_EXIT_INSTR_OFFSETS
	.align		4
        /*0060*/ 	.byte	0x04, 0x1c
        /*0062*/ 	.short	(.L_21 - .L_20)


	//   ....[0]....
.L_20:
        /*0064*/ 	.word	0x000044c0


	//   ....[1]....
        /*0068*/ 	.word	0x00004510


	//----- nvinfo : EIATTR_REQNTID
	.align		4
.L_21:
        /*006c*/ 	.byte	0x04, 0x10
        /*006e*/ 	.short	(.L_23 - .L_22)
.L_22:
        /*0070*/ 	.word	0x00000100
        /*0074*/ 	.word	0x00000001
        /*0078*/ 	.word	0x00000001
.L_23:


//--------------------- .nv.callgraph             --------------------------
	.section	.nv.callgraph,"",@"SHT_CUDA_CALLGRAPH"
	.align	4
	.sectionentsize	8
	.align		4
        /*0000*/ 	.word	0x00000000
	.align		4
        /*0004*/ 	.word	0xffffffff
	.align		4
        /*0008*/ 	.word	0x00000000
	.align		4
        /*000c*/ 	.word	0xfffffffe
	.align		4
        /*0010*/ 	.word	0x00000000
	.align		4
        /*0014*/ 	.word	0xfffffffd
	.align		4
        /*0018*/ 	.word	0x00000000
	.align		4
        /*001c*/ 	.word	0xfffffffc


//--------------------- .nv.rel.action            --------------------------
	.section	.nv.rel.action,"",@"SHT_CUDA_RELOCINFO"
	.align	8
	.sectionentsize	8
        /*0000*/ 	.byte	0x73, 0x00, 0x00, 0x00, 0x00, 0x00, 0x00, 0x00, 0x00, 0x00, 0x00, 0x11, 0x25, 0x00, 0x05, 0x36


//--------------------- .nv.constant0.triton_mm   --------------------------
	.section	.nv.constant0.triton_mm,"a",@progbits
	.sectionflags	@""
	.align	4
.nv.constant0.triton_mm:
	.zero		384


//--------------------- .text.triton_mm           --------------------------
	.section	.text.triton_mm,"ax",@progbits
	.sectionflags	@"SHF_BARRIERS=1"
	.sectioninfo	@"SHI_REGISTERS=78"
	.align	128
        .global         triton_mm
        .type           triton_mm,@function
        .size           triton_mm,(.L_x_1 - triton_mm)
        .other          triton_mm,@"STO_CUDA_ENTRY STV_DEFAULT"
triton_mm:
.text.triton_mm:
[----:B------:R-:W-:Y:S02]  /*0000*/  IMAD.MOV.U32 R1, RZ, RZ, c[0x0][0x28] ;  /* 0x00000a00ff017624 */ /* 0x000fe400078e00ff */
[----:B------:R-:W1:Y:S01]  /*0010*/  S2R R10, SR_CTAID.X ;  /* 0x00000000000a7919 */ /* 0x000e620000002500 */
[----:B------:R-:W-:Y:S01]  /*0020*/  IMAD.MOV.U32 R2, RZ, RZ, -0x8 ;  /* 0xfffffff8ff027424 */ /* 0x000fe200078e00ff */
[----:B------:R-:W-:Y:S01]  /*0030*/  ULDC.64 UR4, c[0x0][0x118] ;  /* 0x0000460000047ab9 */ /* 0x000fe20000000a00 */
[----:B-1----:R-:W-:-:S05]  /*0040*/  IMAD.HI R0, R10, 0x2aaaaaab, RZ ;  /* 0x2aaaaaab0a007827 */ /* 0x002fca00078e02ff */
[----:B------:R-:W-:-:S04]  /*0050*/  SHF.R.U32.HI R3, RZ, 0x1f, R0 ;  /* 0x0000001fff037819 */ /* 0x000fc80000011600 */
[----:B------:R-:W-:-:S05]  /*0060*/  LEA.HI.SX32 R5, R0, R3, 0x1b ;  /* 0x0000000300057211 */ /* 0x000fca00078fdaff */
[C---:B------:R-:W-:Y:S02]  /*0070*/  IMAD R0, R5.reuse, R2, 0x2 ;  /* 0x0000000205007424 */ /* 0x040fe400078e0202 */
[----:B------:R-:W-:-:S03]  /*0080*/  IMAD R7, R5, -0xc0, R10 ;  /* 0xffffff4005077824 */ /* 0x000fc600078e020a */
[----:B------:R-:W-:Y:S02]  /*0090*/  IMNMX R4, R0, 0x8, PT ;  /* 0x0000000800047817 */ /* 0x000fe40003800200 */
[----:B------:R-:W-:Y:S02]  /*00a0*/  IABS R6, R7 ;  /* 0x0000000700067213 */ /* 0x000fe40000000000 */
[-C--:B------:R-:W-:Y:S02]  /*00b0*/  IABS R12, R4.reuse ;  /* 0x00000004000c7213 */ /* 0x080fe40000000000 */
[-C--:B------:R-:W-:Y:S02]  /*00c0*/  IABS R8, R4.reuse ;  /* 0x0000000400087213 */ /* 0x080fe40000000000 */
[----:B------:R-:W1:Y:S01]  /*00d0*/  I2F.RP R0, R12 ;  /* 0x0000000c00007306 */ /* 0x000e620000209400 */
[----:B------:R-:W-:-:S04]  /*00e0*/  LOP3.LUT R7, R7, R4, RZ, 0x3c, !PT ;  /* 0x0000000407077212 */ /* 0x000fc800078e3cff */
[----:B------:R-:W-:-:S03]  /*00f0*/  ISETP.GE.AND P1, PT, R7, RZ, PT ;  /* 0x000000ff0700720c */ /* 0x000fc60003f26270 */
[----:B-1----:R-:W1:Y:S02]  /*0100*/  MUFU.RCP R0, R0 ;  /* 0x0000000000007308 */ /* 0x002e640000001000 */
[----:B-1----:R-:W-:Y:S02]  /*0110*/  IADD3 R2, R0, 0xffffffe, RZ ;  /* 0x0ffffffe00027810 */ /* 0x002fe40007ffe0ff */
[----:B------:R-:W1:Y:S04]  /*0120*/  S2R R0, SR_TID.X ;  /* 0x0000000000007919 */ /* 0x000e680000002100 */
[----:B------:R2:W3:Y:S02]  /*0130*/  F2I.FTZ.U32.TRUNC.NTZ R3, R2 ;  /* 0x0000000200037305 */ /* 0x0004e4000021f000 */
[----:B--2---:R-:W-:-:S02]  /*0140*/  IMAD.MOV.U32 R2, RZ, RZ, RZ ;  /* 0x000000ffff027224 */ /* 0x004fc400078e00ff */
[----:B---3--:R-:W-:-:S04]  /*0150*/  IMAD.MOV R9, RZ, RZ, -R3 ;  /* 0x000000ffff097224 */ /* 0x008fc800078e0a03 */
[----:B------:R-:W-:-:S04]  /*0160*/  IMAD R9, R9, R12, RZ ;  /* 0x0000000c09097224 */ /* 0x000fc800078e02ff */
[----:B------:R-:W-:-:S04]  /*0170*/  IMAD.HI.U32 R3, R3, R9, R2 ;  /* 0x0000000903037227 */ /* 0x000fc800078e0002 */
[----:B------:R-:W-:Y:S01]  /*0180*/  IMAD.MOV R9, RZ, RZ, -R8 ;  /* 0x000000ffff097224 */ /* 0x000fe200078e0a08 */
[----:B------:R-:W-:Y:S01]  /*0190*/  IABS R8, R10 ;  /* 0x0000000a00087213 */ /* 0x000fe20000000000 */
[----:B------:R-:W-:-:S04]  /*01a0*/  IMAD.HI.U32 R2, R3, R6, RZ ;  /* 0x0000000603027227 */ /* 0x000fc800078e00ff */
[----:B------:R-:W-:Y:S02]  /*01b0*/  IMAD R6, R2, R9, R6 ;  /* 0x0000000902067224 */ /* 0x000fe400078e0206 */
[----:B------:R-:W-:-:S03]  /*01c0*/  IMAD.HI.U32 R3, R3, R8, RZ ;  /* 0x0000000803037227 */ /* 0x000fc600078e00ff */
[----:B------:R-:W-:Y:S01]  /*01d0*/  ISETP.GT.U32.AND P2, PT, R12, R6, PT ;  /* 0x000000060c00720c */ /* 0x000fe20003f44070 */
[----:B------:R-:W-:Y:S01]  /*01e0*/  IMAD R3, R3, R9, R8 ;  /* 0x0000000903037224 */ /* 0x000fe200078e0208 */
[----:B-1----:R-:W-:-:S04]  /*01f0*/  SHF.R.U32.HI R9, RZ, 0x2, R0 ;  /* 0x00000002ff097819 */ /* 0x002fc80000011600 */
[----:B------:R-:W-:-:S07]  /*0200*/  SGXT.U32 R9, R9, 0x5 ;  /* 0x000000050909781a */ /* 0x000fce0000000000 */
[----:B------:R-:W-:Y:S01]  /*0210*/  @!P2 IMAD.IADD R6, R6, 0x1, -R12 ;  /* 0x000000010606a824 */ /* 0x000fe200078e0a0c */
[----:B------:R-:W-:Y:S02]  /*0220*/  @!P2 IADD3 R2, R2, 0x1, RZ ;  /* 0x000000010202a810 */ /* 0x000fe40007ffe0ff */
[----:B------:R-:W-:Y:S02]  /*0230*/  ISETP.GT.U32.AND P2, PT, R12, R3, PT ;  /* 0x000000030c00720c */ /* 0x000fe40003f44070 */
[----:B------:R-:W-:Y:S02]  /*0240*/  ISETP.GE.U32.AND P0, PT, R6, R12, PT ;  /* 0x0000000c0600720c */ /* 0x000fe40003f06070 */
[----:B------:R-:W-:-:S04]  /*0250*/  LOP3.LUT R6, R0, 0x80, RZ, 0xc0, !PT ;  /* 0x0000008000067812 */ /* 0x000fc800078ec0ff */
[----:B------:R-:W-:-:S04]  /*0260*/  SHF.R.U32.HI R8, RZ, 0x2, R6 ;  /* 0x00000002ff087819 */ /* 0x000fc80000011606 */
[----:B------:R-:W-:Y:S01]  /*0270*/  LOP3.LUT R9, R9, R8, RZ, 0xfc, !PT ;  /* 0x0000000809097212 */ /* 0x000fe200078efcff */
[----:B------:R-:W-:Y:S01]  /*0280*/  @!P2 IMAD.IADD R3, R3, 0x1, -R12 ;  /* 0x000000010303a824 */ /* 0x000fe200078e0a0c */
[----:B------:R-:W-:Y:S02]  /*0290*/  ISETP.GE.AND P2, PT, R10, RZ, PT ;  /* 0x000000ff0a00720c */ /* 0x000fe40003f46270 */
[----:B------:R-:W-:Y:S02]  /*02a0*/  @P0 IADD3 R2, R2, 0x1, RZ ;  /* 0x0000000102020810 */ /* 0x000fe40007ffe0ff */
[----:B------:R-:W-:-:S03]  /*02b0*/  ISETP.NE.AND P0, PT, R4, RZ, PT ;  /* 0x000000ff0400720c */ /* 0x000fc60003f05270 */
[----:B------:R-:W-:Y:S01]  /*02c0*/  IMAD.MOV.U32 R7, RZ, RZ, R2 ;  /* 0x000000ffff077224 */ /* 0x000fe200078e0002 */
[----:B------:R-:W-:-:S03]  /*02d0*/  LOP3.LUT R2, RZ, R4, RZ, 0x33, !PT ;  /* 0x00000004ff027212 */ /* 0x000fc600078e33ff */
[----:B------:R-:W-:Y:S01]  /*02e0*/  @!P1 IMAD.MOV R7, RZ, RZ, -R7 ;  /* 0x000000ffff079224 */ /* 0x000fe200078e0a07 */
[----:B------:R-:W-:-:S04]  /*02f0*/  ISETP.GT.U32.AND P1, PT, R12, R3, PT ;  /* 0x000000030c00720c */ /* 0x000fc80003f24070 */
[----:B------:R-:W-:-:S05]  /*0300*/  SEL R4, R2, R7, !P0 ;  /* 0x0000000702047207 */ /* 0x000fca0004000000 */
[----:B------:R-:W-:-:S04]  /*0310*/  IMAD.SHL.U32 R4, R4, 0x80, RZ ;  /* 0x0000008004047824 */ /* 0x000fc800078e00ff */
[----:B------:R-:W-:Y:S01]  /*0320*/  @!P1 IMAD.IADD R3, R3, 0x1, -R12 ;  /* 0x0000000103039824 */ /* 0x000fe200078e0a0c */
[C---:B------:R-:W-:Y:S02]  /*0330*/  LOP3.LUT R7, R4.reuse, R9, RZ, 0xfc, !PT ;  /* 0x0000000904077212 */ /* 0x040fe400078efcff */
[----:B------:R-:W-:Y:S01]  /*0340*/  LOP3.LUT R11, R4, 0x40, R9, 0xfe, !PT ;  /* 0x00000040040b7812 */ /* 0x000fe200078efe09 */
[----:B------:R-:W-:Y:S01]  /*0350*/  @!P2 IMAD.MOV R3, RZ, RZ, -R3 ;  /* 0x000000ffff03a224 */ /* 0x000fe200078e0a03 */
[----:B------:R-:W-:Y:S02]  /*0360*/  PRMT R8, R7, 0x9910, RZ ;  /* 0x0000991007087816 */ /* 0x000fe400000000ff */
[----:B------:R-:W-:Y:S02]  /*0370*/  PRMT R10, R11, 0x9910, RZ ;  /* 0x000099100b0a7816 */ /* 0x000fe400000000ff */
[----:B------:R-:W-:Y:S01]  /*0380*/  SEL R2, R2, R3, !P0 ;  /* 0x0000000302027207 */ /* 0x000fe20004000000 */
[----:B------:R-:W-:-:S02]  /*0390*/  IMAD R8, R8, 0x2aab, RZ ;  /* 0x00002aab08087824 */ /* 0x000fc400078e02ff */
[----:B------:R-:W-:Y:S02]  /*03a0*/  IMAD R10, R10, 0x2aab, RZ ;  /* 0x00002aab0a0a7824 */ /* 0x000fe400078e02ff */
[----:B------:R-:W-:Y:S01]  /*03b0*/  IMAD R64, R5, 0x8, R2 ;  /* 0x0000000805407824 */ /* 0x000fe200078e0202 */
[----:B------:R-:W-:Y:S02]  /*03c0*/  SHF.R.S32.HI R8, RZ, 0x10, R8 ;  /* 0x00000010ff087819 */ /* 0x000fe40000011408 */
[----:B------:R-:W-:Y:S01]  /*03d0*/  SHF.R.S32.HI R10, RZ, 0x10, R10 ;  /* 0x00000010ff0a7819 */ /* 0x000fe2000001140a */
[----:B------:R-:W-:Y:S01]  /*03e0*/  IMAD.SHL.U32 R64, R64, 0x40, RZ ;  /* 0x0000004040407824 */ /* 0x000fe200078e00ff */
[----:B------:R-:W-:Y:S02]  /*03f0*/  LOP3.LUT R3, R8, 0xffff, RZ, 0xc0, !PT ;  /* 0x0000ffff08037812 */ /* 0x000fe400078ec0ff */
[----:B------:R-:W-:Y:S02]  /*0400*/  LOP3.LUT R10, R10, 0xffff, RZ, 0xc0, !PT ;  /* 0x0000ffff0a0a7812 */ /* 0x000fe400078ec0ff */
[----:B------:R-:W-:-:S02]  /*0410*/  SHF.R.U32.HI R2, RZ, 0xf, R3 ;  /* 0x0000000fff027819 */ /* 0x000fc40000011603 */
[----:B------:R-:W-:Y:S02]  /*0420*/  SHF.R.U32.HI R5, RZ, 0xf, R10 ;  /* 0x0000000fff057819 */ /* 0x000fe4000001160a */
[----:B------:R-:W-:Y:S02]  /*0430*/  LEA.HI R3, R3, R2, RZ, 0x17 ;  /* 0x0000000203037211 */ /* 0x000fe400078fb8ff */
[----:B------:R-:W-:Y:S02]  /*0440*/  LEA.HI R5, R10, R5, RZ, 0x17 ;  /* 0x000000050a057211 */ /* 0x000fe400078fb8ff */
[----:B------:R-:W-:Y:S02]  /*0450*/  LOP3.LUT R2, R64, R9, RZ, 0xfc, !PT ;  /* 0x0000000940027212 */ /* 0x000fe400078efcff */
[----:B------:R-:W-:Y:S02]  /*0460*/  PRMT R10, R3, 0x9910, RZ ;  /* 0x00009910030a7816 */ /* 0x000fe400000000ff */
[----:B------:R-:W-:Y:S01]  /*0470*/  PRMT R12, R5, 0x9910, RZ ;  /* 0x00009910050c7816 */ /* 0x000fe200000000ff */
[----:B------:R-:W-:-:S04]  /*0480*/  IMAD.HI R3, R2, 0x3531dec1, RZ ;  /* 0x3531dec102037827 */ /* 0x000fc800078e02ff */
[----:B------:R-:W-:Y:S01]  /*0490*/  IMAD R10, R10, 0xc00, RZ ;  /* 0x00000c000a0a7824 */ /* 0x000fe200078e02ff */
[----:B------:R-:W-:Y:S01]  /*04a0*/  SHF.R.U32.HI R8, RZ, 0x1f, R3 ;  /* 0x0000001fff087819 */ /* 0x000fe20000011603 */
[----:B------:R-:W-:Y:S02]  /*04b0*/  IMAD R12, R12, 0xc00, RZ ;  /* 0x00000c000c0c7824 */ /* 0x000fe400078e02ff */
[----:B------:R-:W-:Y:S01]  /*04c0*/  IMAD.MOV R10, RZ, RZ, -R10 ;  /* 0x000000ffff0a7224 */ /* 0x000fe200078e0a0a */
[----:B------:R-:W-:Y:S01]  /*04d0*/  LEA.HI R5, R3, R8, RZ, 0x1c ;  /* 0x0000000803057211 */ /* 0x000fe200078fe0ff */
[----:B------:R-:W-:Y:S02]  /*04e0*/  IMAD.MOV R12, RZ, RZ, -R12 ;  /* 0x000000ffff0c7224 */ /* 0x000fe400078e0a0c */
[----:B------:R-:W-:Y:S01]  /*04f0*/  IMAD.SHL.U32 R3, R0, 0x8, RZ ;  /* 0x0000000800037824 */ /* 0x000fe200078e00ff */
[----:B------:R-:W-:Y:S01]  /*0500*/  PRMT R10, R10, 0x7710, RZ ;  /* 0x000077100a0a7816 */ /* 0x000fe200000000ff */
[----:B------:R-:W-:Y:S01]  /*0510*/  IMAD R5, R5, -0x4d, R2 ;  /* 0xffffffb305057824 */ /* 0x000fe200078e0202 */
[----:B------:R-:W-:-:S02]  /*0520*/  PRMT R12, R12, 0x7710, RZ ;  /* 0x000077100c0c7816 */ /* 0x000fc400000000ff */
[----:B------:R-:W-:Y:S01]  /*0530*/  LOP3.LUT R8, R3, 0x18, R0, 0x48, !PT ;  /* 0x0000001803087812 */ /* 0x000fe200078e4800 */
[----:B------:R-:W-:Y:S02]  /*0540*/  IMAD.IADD R7, R7, 0x1, R10 ;  /* 0x0000000107077824 */ /* 0x000fe400078e020a */
[----:B------:R-:W-:Y:S02]  /*0550*/  IMAD.IADD R11, R11, 0x1, R12 ;  /* 0x000000010b0b7824 */ /* 0x000fe400078e020c */
[----:B------:R-:W-:Y:S01]  /*0560*/  IMAD R70, R5, 0x300, RZ ;  /* 0x0000030005467824 */ /* 0x000fe200078e02ff */
[----:B------:R-:W-:Y:S01]  /*0570*/  PRMT R62, R7, 0x9910, RZ ;  /* 0x00009910073e7816 */ /* 0x000fe200000000ff */
[----:B------:R-:W-:Y:S01]  /*0580*/  IMAD.MOV.U32 R12, RZ, RZ, 0x2 ;  /* 0x00000002ff0c7424 */ /* 0x000fe200078e00ff */
[----:B------:R-:W-:Y:S01]  /*0590*/  PRMT R60, R11, 0x9910, RZ ;  /* 0x000099100b3c7816 */ /* 0x000fe200000000ff */
[----:B------:R-:W-:Y:S01]  /*05a0*/  IMAD R2, R9, 0x20, R8 ;  /* 0x0000002009027824 */ /* 0x000fe200078e0208 */
[----:B------:R-:W-:Y:S01]  /*05b0*/  LOP3.LUT R5, R70, 0x18, R3, 0xf8, !PT ;  /* 0x0000001846057812 */ /* 0x000fe200078ef803 */
[----:B------:R-:W-:Y:S01]  /*05c0*/  IMAD R62, R62, 0x300, RZ ;  /* 0x000003003e3e7824 */ /* 0x000fe200078e02ff */
[----:B------:R-:W-:Y:S01]  /*05d0*/  SHF.R.S32.HI R10, RZ, 0x1f, R70 ;  /* 0x0000001fff0a7819 */ /* 0x000fe20000011446 */
[----:B------:R-:W-:Y:S01]  /*05e0*/  IMAD R60, R60, 0x300, RZ ;  /* 0x000003003c3c7824 */ /* 0x000fe200078e02ff */
[C---:B------:R-:W-:Y:S01]  /*05f0*/  LEA R14, P0, R5.reuse, c[0x0][0x160], 0x1 ;  /* 0x00005800050e7a11 */ /* 0x040fe200078008ff */
[----:B------:R-:W-:Y:S01]  /*0600*/  IMAD.WIDE R8, R5, R12, c[0x0][0x160] ;  /* 0x0000580005087625 */ /* 0x000fe200078e020c */
[----:B------:R-:W-:-:S02]  /*0610*/  SHF.R.S32.HI R20, RZ, 0x1f, R62 ;  /* 0x0000001fff147819 */ /* 0x000fc4000001143e */
[----:B------:R-:W-:Y:S01]  /*0620*/  LEA.HI.X R15, R5, c[0x0][0x164], R10, 0x1, P0 ;  /* 0x00005900050f7a11 */ /* 0x000fe200000f0c0a */
[----:B------:R-:W-:Y:S01]  /*0630*/  IMAD.SHL.U32 R2, R2, 0x2, RZ ;  /* 0x0000000202027824 */ /* 0x000fe200078e00ff */
[--C-:B------:R-:W-:Y:S01]  /*0640*/  LOP3.LUT R5, R62, 0x18, R3.reuse, 0xf8, !PT ;  /* 0x000000183e057812 */ /* 0x100fe200078ef803 */
[----:B------:R-:W-:Y:S01]  /*0650*/  IMAD.WIDE R70, R70, 0x2, RZ ;  /* 0x0000000246467825 */ /* 0x000fe200078e02ff */
[----:B------:R-:W-:Y:S02]  /*0660*/  LOP3.LUT R7, R60, 0x18, R3, 0xf8, !PT ;  /* 0x000000183c077812 */ /* 0x000fe400078ef803 */
[----:B------:R1:W-:Y:S01]  /*0670*/  LDGSTS.E.BYPASS.128 [R2+0x6000], [R8.64] ;  /* 0x0600000008027fae */ /* 0x0003e2000b901c44 */
[CC--:B------:R-:W-:Y:S01]  /*0680*/  IMAD.WIDE R10, R5.reuse, R12.reuse, c[0x0][0x168] ;  /* 0x00005a00050a7625 */ /* 0x0c0fe200078e020c */
[----:B------:R-:W-:Y:S02]  /*0690*/  LEA R16, P0, R5, c[0x0][0x168], 0x1 ;  /* 0x00005a0005107a11 */ /* 0x000fe400078008ff */
[----:B------:R-:W0:Y:S01]  /*06a0*/  LDGDEPBAR ;  /* 0x00000000000079af */ /* 0x000e220000000000 */
[----:B------:R-:W-:Y:S01]  /*06b0*/  IMAD.WIDE R12, R7, R12, c[0x0][0x168] ;  /* 0x00005a00070c7625 */ /* 0x000fe200078e020c */
[----:B------:R-:W-:-:S02]  /*06c0*/  SHF.R.S32.HI R22, RZ, 0x1f, R60 ;  /* 0x0000001fff167819 */ /* 0x000fc4000001143c */
[----:B------:R2:W-:Y:S01]  /*06d0*/  LDGSTS.E.BYPASS.128 [R2], [R10.64] ;  /* 0x000000000a027fae */ /* 0x0005e2000b901c44 */
[----:B------:R-:W-:Y:S01]  /*06e0*/  LEA R18, P1, R7, c[0x0][0x168], 0x1 ;  /* 0x00005a0007127a11 */ /* 0x000fe200078208ff */
[----:B------:R-:W-:Y:S01]  /*06f0*/  IMAD.WIDE R62, R62, 0x2, RZ ;  /* 0x000000023e3e7825 */ /* 0x000fe200078e02ff */
[----:B------:R-:W-:Y:S01]  /*0700*/  LEA.HI.X R17, R5, c[0x0][0x16c], R20, 0x1, P0 ;  /* 0x00005b0005117a11 */ /* 0x000fe200000f0c14 */
[----:B------:R3:W-:Y:S01]  /*0710*/  LDGSTS.E.BYPASS.128 [R2+0x1000], [R12.64] ;  /* 0x010000000c027fae */ /* 0x0007e2000b901c44 */
[----:B------:R-:W-:Y:S01]  /*0720*/  LEA.HI.X R19, R7, c[0x0][0x16c], R22, 0x1, P1 ;  /* 0x00005b0007137a11 */ /* 0x000fe200008f0c16 */
[C---:B-1----:R-:W-:Y:S01]  /*0730*/  IMAD.SHL.U32 R9, R0.reuse, 0x4, RZ ;  /* 0x0000000400097824 */ /* 0x042fe200078e00ff */
[----:B------:R-:W-:Y:S01]  /*0740*/  LOP3.LUT R7, R0, 0x10, RZ, 0xc0, !PT ;  /* 0x0000001000077812 */ /* 0x000fe200078ec0ff */
[----:B------:R-:W0:Y:S01]  /*0750*/  LDGDEPBAR ;  /* 0x00000000000079af */ /* 0x000e220000000000 */
[----:B------:R-:W-:Y:S01]  /*0760*/  SHF.R.U32.HI R5, RZ, 0x2, R0 ;  /* 0x00000002ff057819 */ /* 0x000fe20000011600 */
[----:B------:R-:W-:Y:S01]  /*0770*/  IMAD.WIDE R60, R60, 0x2, RZ ;  /* 0x000000023c3c7825 */ /* 0x000fe200078e02ff */
[----:B------:R-:W-:Y:S01]  /*0780*/  SHF.R.U32.HI R8, RZ, 0x1, R7 ;  /* 0x00000001ff087819 */ /* 0x000fe20000011607 */
[----:B------:R-:W-:Y:S01]  /*0790*/  BAR.SYNC.DEFER_BLOCKING 0x0 ;  /* 0x0000000000007b1d */ /* 0x000fe20000010000 */
[----:B--2---:R-:W-:-:S02]  /*07a0*/  LOP3.LUT R11, R0, 0xf, RZ, 0xc0, !PT ;  /* 0x0000000f000b7812 */ /* 0x004fc400078ec0ff */
[----:B------:R-:W-:Y:S02]  /*07b0*/  LOP3.LUT R5, R5, 0x18, RZ, 0xc0, !PT ;  /* 0x0000001805057812 */ /* 0x000fe400078ec0ff */
[----:B------:R-:W-:Y:S02]  /*07c0*/  LEA.HI R11, R6, R11, RZ, 0x1d ;  /* 0x0000000b060b7211 */ /* 0x000fe400078fe8ff */
[--C-:B---3--:R-:W-:Y:S02]  /*07d0*/  LOP3.LUT R12, R9, 0x18, R0.reuse, 0x48, !PT ;  /* 0x00000018090c7812 */ /* 0x108fe400078e4800 */
[C-C-:B------:R-:W-:Y:S01]  /*07e0*/  LOP3.LUT R10, R8.reuse, 0x18, R9.reuse, 0x78, !PT ;  /* 0x00000018080a7812 */ /* 0x140fe200078e7809 */
[----:B------:R-:W-:Y:S01]  /*07f0*/  IMAD.SHL.U32 R11, R11, 0x20, RZ ;  /* 0x000000200b0b7824 */ /* 0x000fe200078e00ff */
[----:B------:R-:W-:Y:S02]  /*0800*/  LOP3.LUT R13, R5, 0x7, R0, 0xf8, !PT ;  /* 0x00000007050d7812 */ /* 0x000fe400078ef800 */
[----:B------:R-:W-:-:S02]  /*0810*/  LOP3.LUT R8, R8, 0x10, R9, 0xf8, !PT ;  /* 0x0000001008087812 */ /* 0x000fc400078ef809 */
[----:B------:R-:W-:Y:S01]  /*0820*/  LOP3.LUT R69, R10, R11, RZ, 0xfc, !PT ;  /* 0x0000000b0a457212 */ /* 0x000fe200078efcff */
[----:B------:R-:W-:Y:S01]  /*0830*/  IMAD R12, R13, 0x20, R12 ;  /* 0x000000200d0c7824 */ /* 0x000fe200078e020c */
[----:B------:R-:W-:Y:S02]  /*0840*/  LOP3.LUT R9, R9, 0x8, RZ, 0xc0, !PT ;  /* 0x0000000809097812 */ /* 0x000fe400078ec0ff */
[----:B------:R-:W-:Y:S01]  /*0850*/  IADD3 R13, R11, 0x400, RZ ;  /* 0x000004000b0d7810 */ /* 0x000fe20007ffe0ff */
[----:B------:R-:W-:Y:S02]  /*0860*/  IMAD.SHL.U32 R69, R69, 0x2, RZ ;  /* 0x0000000245457824 */ /* 0x000fe400078e00ff */
[----:B------:R-:W-:Y:S01]  /*0870*/  IMAD.SHL.U32 R67, R12, 0x2, RZ ;  /* 0x000000020c437824 */ /* 0x000fe200078e00ff */
[----:B------:R-:W-:Y:S01]  /*0880*/  LOP3.LUT R12, R8, 0x10, R9, 0x1e, !PT ;  /* 0x00000010080c7812 */ /* 0x000fe200078e1e09 */
[----:B------:R-:W-:Y:S01]  /*0890*/  @!PT LDS RZ, [RZ] ;  /* 0x00000000fffff984 */ /* 0x000fe20000000800 */
[----:B------:R-:W-:Y:S01]  /*08a0*/  @!PT LDS RZ, [RZ] ;  /* 0x00000000fffff984 */ /* 0x000fe20000000800 */
[----:B------:R-:W-:Y:S01]  /*08b0*/  @!PT LDS RZ, [RZ] ;  /* 0x00000000fffff984 */ /* 0x000fe20000000800 */
[----:B------:R1:W-:Y:S01]  /*08c0*/  LDGSTS.E.BYPASS.128 [R2+0x7000], [R14.64+0x40] ;  /* 0x070000400e027fae */ /* 0x0003e2000b901c44 */
[----:B------:R-:W-:-:S02]  /*08d0*/  LOP3.LUT R68, R13, R10, RZ, 0xfc, !PT ;  /* 0x0000000a0d447212 */ /* 0x000fc400078efcff */
[C---:B------:R-:W-:Y:S01]  /*08e0*/  LOP3.LUT R66, R12.reuse, R11, RZ, 0xfc, !PT ;  /* 0x0000000b0c427212 */ /* 0x040fe200078efcff */
[----:B------:R-:W0:Y:S01]  /*08f0*/  LDGDEPBAR ;  /* 0x00000000000079af */ /* 0x000e220000000000 */
[----:B------:R-:W-:Y:S01]  /*0900*/  LOP3.LUT R65, R12, R13, RZ, 0xfc, !PT ;  /* 0x0000000d0c417212 */ /* 0x000fe200078efcff */
[----:B------:R-:W-:Y:S02]  /*0910*/  IMAD.SHL.U32 R68, R68, 0x2, RZ ;  /* 0x0000000244447824 */ /* 0x000fe400078e00ff */
[----:B------:R2:W-:Y:S01]  /*0920*/  LDGSTS.E.BYPASS.128 [R2+0x2000], [R16.64+0x40] ;  /* 0x0200004010027fae */ /* 0x0005e2000b901c44 */
[----:B------:R-:W-:Y:S02]  /*0930*/  IMAD.SHL.U32 R66, R66, 0x2, RZ ;  /* 0x0000000242427824 */ /* 0x000fe400078e00ff */
[----:B------:R-:W-:Y:S01]  /*0940*/  IMAD.SHL.U32 R65, R65, 0x2, RZ ;  /* 0x0000000241417824 */ /* 0x000fe200078e00ff */
[----:B------:R2:W-:Y:S04]  /*0950*/  LDGSTS.E.BYPASS.128 [R2+0x3000], [R18.64+0x40] ;  /* 0x0300004012027fae */ /* 0x0005e8000b901c44 */
[----:B------:R-:W0:Y:S04]  /*0960*/  LDGDEPBAR ;  /* 0x00000000000079af */ /* 0x000e280000000000 */
[----:B------:R-:W-:Y:S06]  /*0970*/  BAR.SYNC.DEFER_BLOCKING 0x0 ;  /* 0x0000000000007b1d */ /* 0x000fec0000010000 */
[----:B------:R-:W-:Y:S01]  /*0980*/  @!PT LDS RZ, [RZ] ;  /* 0x00000000fffff984 */ /* 0x000fe20000000800 */
[----:B------:R-:W-:Y:S01]  /*0990*/  @!PT LDS RZ, [RZ] ;  /* 0x00000000fffff984 */ /* 0x000fe20000000800 */
[----:B------:R-:W-:Y:S01]  /*09a0*/  @!PT LDS RZ, [RZ] ;  /* 0x00000000fffff984 */ /* 0x000fe20000000800 */
[----:B------:R1:W-:Y:S04]  /*09b0*/  LDGSTS.E.BYPASS.128 [R2+0x8000], [R14.64+0x80] ;  /* 0x080000800e027fae */ /* 0x0003e8000b901c44 */
[----:B------:R-:W0:Y:S04]  /*09c0*/  LDGDEPBAR ;  /* 0x00000000000079af */ /* 0x000e280000000000 */
[----:B------:R2:W-:Y:S04]  /*09d0*/  LDGSTS.E.BYPASS.128 [R2+0x4000], [R16.64+0x80] ;  /* 0x0400008010027fae */ /* 0x0005e8000b901c44 */
[----:B------:R2:W-:Y:S04]  /*09e0*/  LDGSTS.E.BYPASS.128 [R2+0x5000], [R18.64+0x80] ;  /* 0x0500008012027fae */ /* 0x0005e8000b901c44 */
[----:B------:R-:W0:Y:S01]  /*09f0*/  LDGDEPBAR ;  /* 0x00000000000079af */ /* 0x000e220000000000 */
[----:B------:R-:W-:-:S04]  /*0a00*/  DEPBAR.LE SB0, 0x4 ;  /* 0x000081000000791a */ /* 0x000fc80000000000 */
[----:B------:R-:W-:Y:S06]  /*0a10*/  BAR.SYNC.DEFER_BLOCKING 0x0 ;  /* 0x0000000000007b1d */ /* 0x000fec0000010000 */
[----:B------:R-:W-:Y:S04]  /*0a20*/  LDSM.16.M88.4 R24, [R69+0x6000] ;  /* 0x006000004518783b */ /* 0x000fe80000000200 */
[----:B------:R-:W3:Y:S04]  /*0a30*/  LDSM.16.M88.4 R48, [R67] ;  /* 0x000000004330783b */ /* 0x000ee80000000200 */
[----:B------:R-:W4:Y:S04]  /*0a40*/  LDSM.16.M88.4 R36, [R67+0x800] ;  /* 0x000800004324783b */ /* 0x000f280000000200 */
[----:B------:R-:W4:Y:S04]  /*0a50*/  LDSM.16.M88.4 R32, [R67+0x1000] ;  /* 0x001000004320783b */ /* 0x000f280000000200 */
[----:B--2---:R-:W2:Y:S04]  /*0a60*/  LDSM.16.M88.4 R16, [R67+0x1800] ;  /* 0x001800004310783b */ /* 0x004ea80000000200 */
[----:B------:R-:W2:Y:S04]  /*0a70*/  LDSM.16.M88.4 R8, [R66+0x6000] ;  /* 0x006000004208783b */ /* 0x000ea80000000200 */
[----:B------:R-:W2:Y:S04]  /*0a80*/  LDSM.16.M88.4 R20, [R68+0x6000] ;  /* 0x006000004414783b */ /* 0x000ea80000000200 */
[----:B-1----:R-:W1:Y:S01]  /*0a90*/  LDSM.16.M88.4 R12, [R65+0x6000] ;  /* 0x00600000410c783b */ /* 0x002e620000000200 */
[C---:B---3--:R-:W-:Y:S08]  /*0aa0*/  HMMA.16816.F32.BF16 R28, R24.reuse, R48, RZ ;  /* 0x00000030181c723c */ /* 0x048ff000000418ff */
[C---:B----4-:R-:W-:Y:S08]  /*0ab0*/  HMMA.16816.F32.BF16 R40, R24.reuse, R36, RZ ;  /* 0x000000241828723c */ /* 0x050ff000000418ff */
[C---:B------:R-:W-:Y:S08]  /*0ac0*/  HMMA.16816.F32.BF16 R52, R24.reuse, R32, RZ ;  /* 0x000000201834723c */ /* 0x040ff000000418ff */
[----:B--2---:R-:W-:Y:S08]  /*0ad0*/  HMMA.16816.F32.BF16 R24, R24, R16, RZ ;  /* 0x000000101818723c */ /* 0x004ff000000418ff */
[C---:B------:R-:W-:Y:S08]  /*0ae0*/  HMMA.16816.F32.BF16 R28, R8.reuse, R50, R28 ;  /* 0x00000032081c723c */ /* 0x040ff0000004181c */
[C---:B------:R-:W-:Y:S08]  /*0af0*/  HMMA.16816.F32.BF16 R40, R8.reuse, R38, R40 ;  /* 0x000000260828723c */ /* 0x040ff00000041828 */
[C---:B------:R-:W-:Y:S08]  /*0b00*/  HMMA.16816.F32.BF16 R52, R8.reuse, R34, R52 ;  /* 0x000000220834723c */ /* 0x040ff00000041834 */
[----:B------:R-:W-:Y:S08]  /*0b10*/  HMMA.16816.F32.BF16 R8, R8, R18, R24 ;  /* 0x000000120808723c */ /* 0x000ff00000041818 */
[C---:B------:R-:W-:Y:S08]  /*0b20*/  HMMA.16816.F32.BF16 R56, R20.reuse, R48, RZ ;  /* 0x000000301438723c */ /* 0x040ff000000418ff */
[C---:B------:R-:W-:Y:S08]  /*0b30*/  HMMA.16816.F32.BF16 R44, R20.reuse, R36, RZ ;  /* 0x00000024142c723c */ /* 0x040ff000000418ff */
[C---:B------:R-:W-:Y:S08]  /*0b40*/  HMMA.16816.F32.BF16 R24, R20.reuse, R32, RZ ;  /* 0x000000201418723c */ /* 0x040ff000000418ff */
[----:B------:R-:W-:Y:S07]  /*0b50*/  HMMA.16816.F32.BF16 R20, R20, R16, RZ ;  /* 0x000000101414723c */ /* 0x000fee00000418ff */
[----:B------:R-:W-:Y:S01]  /*0b60*/  LOP3.LUT R16, R0, 0x3, RZ, 0xc0, !PT ;  /* 0x0000000300107812 */ /* 0x000fe200078ec0ff */
[----:B-1----:R-:W-:Y:S01]  /*0b70*/  HMMA.16816.F32.BF16 R48, R12, R50, R56 ;  /* 0x000000320c30723c */ /* 0x002fe20000041838 */
[----:B------:R-:W-:Y:S03]  /*0b80*/  BAR.SYNC.DEFER_BLOCKING 0x0 ;  /* 0x0000000000007b1d */ /* 0x000fe60000010000 */
[----:B------:R-:W-:-:S04]  /*0b90*/  IMAD.WIDE.U32 R16, R16, 0x10, RZ ;  /* 0x0000001010107825 */ /* 0x000fc800078e00ff */
[C---:B------:R-:W-:Y:S01]  /*0ba0*/  HMMA.16816.F32.BF16 R36, R12.reuse, R38, R44 ;  /* 0x000000260c24723c */ /* 0x040fe2000004182c */
[C---:B------:R-:W-:Y:S02]  /*0bb0*/  LOP3.LUT R70, R16.reuse, R70, RZ, 0xfc, !PT ;  /* 0x0000004610467212 */ /* 0x040fe400078efcff */
[C---:B------:R-:W-:Y:S02]  /*0bc0*/  LOP3.LUT R72, R16.reuse, R62, RZ, 0xfc, !PT ;  /* 0x0000003e10487212 */ /* 0x040fe400078efcff */
[----:B------:R-:W-:Y:S02]  /*0bd0*/  LOP3.LUT R74, R16, R60, RZ, 0xfc, !PT ;  /* 0x0000003c104a7212 */ /* 0x000fe400078efcff */
[C---:B------:R-:W-:Y:S01]  /*0be0*/  LOP3.LUT R71, R17.reuse, R71, RZ, 0xfc, !PT ;  /* 0x0000004711477212 */ /* 0x040fe200078efcff */
[----:B------:R-:W-:Y:S01]  /*0bf0*/  HMMA.16816.F32.BF16 R24, R12, R34, R24 ;  /* 0x000000220c18723c */ /* 0x000fe20000041818 */
[----:B------:R-:W-:Y:S02]  /*0c00*/  IADD3 R70, P2, R70, c[0x0][0x160], RZ ;  /* 0x0000580046467a10 */ /* 0x000fe40007f5e0ff */
[----:B------:R-:W-:-:S02]  /*0c10*/  LOP3.LUT R16, R17, R63, RZ, 0xfc, !PT ;  /* 0x0000003f11107212 */ /* 0x000fc400078efcff */
[----:B------:R-:W-:Y:S02]  /*0c20*/  IADD3 R72, P1, R72, c[0x0][0x168], RZ ;  /* 0x00005a0048487a10 */ /* 0x000fe40007f3e0ff */
[----:B------:R-:W-:Y:S02]  /*0c30*/  LOP3.LUT R60, R17, R61, RZ, 0xfc, !PT ;  /* 0x0000003d113c7212 */ /* 0x000fe400078efcff */
[----:B------:R-:W-:Y:S02]  /*0c40*/  IADD3 R74, P0, R74, c[0x0][0x168], RZ ;  /* 0x00005a004a4a7a10 */ /* 0x000fe40007f1e0ff */
[----:B------:R-:W-:Y:S02]  /*0c50*/  IADD3.X R71, R71, c[0x0][0x164], RZ, P2, !PT ;  /* 0x0000590047477a10 */ /* 0x000fe400017fe4ff */
[----:B------:R-:W-:Y:S02]  /*0c60*/  IADD3.X R73, R16, c[0x0][0x16c], RZ, P1, !PT ;  /* 0x00005b0010497a10 */ /* 0x000fe40000ffe4ff */
[----:B------:R-:W-:Y:S01]  /*0c70*/  IADD3.X R75, R60, c[0x0][0x16c], RZ, P0, !PT ;  /* 0x00005b003c4b7a10 */ /* 0x000fe200007fe4ff */
[----:B------:R-:W-:Y:S01]  /*0c80*/  @!PT LDS RZ, [RZ] ;  /* 0x00000000fffff984 */ /* 0x000fe20000000800 */
[----:B------:R-:W-:Y:S01]  /*0c90*/  @!PT LDS RZ, [RZ] ;  /* 0x00000000fffff984 */ /* 0x000fe20000000800 */
[----:B------:R-:W-:Y:S01]  /*0ca0*/  @!PT LDS RZ, [RZ] ;  /* 0x00000000fffff984 */ /* 0x000fe20000000800 */
[----:B------:R1:W-:Y:S01]  /*0cb0*/  LDGSTS.E.BYPASS.128 [R2+0x6000], [R70.64+0xc0] ;  /* 0x060000c046027fae */ /* 0x0003e2000b901c44 */
[----:B------:R-:W-:Y:S03]  /*0cc0*/  HMMA.16816.F32.BF16 R16, R12, R18, R20 ;  /* 0x000000120c10723c */ /* 0x000fe60000041814 */
[----:B------:R-:W0:Y:S04]  /*0cd0*/  LDGDEPBAR ;  /* 0x00000000000079af */ /* 0x000e280000000000 */
[----:B------:R1:W-:Y:S04]  /*0ce0*/  LDGSTS.E.BYPASS.128 [R2], [R72.64+0xc0] ;  /* 0x000000c048027fae */ /* 0x0003e8000b901c44 */
[----:B------:R1:W-:Y:S04]  /*0cf0*/  LDGSTS.E.BYPASS.128 [R2+0x1000], [R74.64+0xc0] ;  /* 0x010000c04a027fae */ /* 0x0003e8000b901c44 */
[----:B------:R-:W0:Y:S01]  /*0d00*/  LDGDEPBAR ;  /* 0x00000000000079af */ /* 0x000e220000000000 */
[----:B------:R-:W-:-:S04]  /*0d10*/  DEPBAR.LE SB0, 0x4 ;  /* 0x000081000000791a */ /* 0x000fc80000000000 */
[----:B------:R-:W-:Y:S06]  /*0d20*/  BAR.SYNC.DEFER_BLOCKING 0x0 ;  /* 0x0000000000007b1d */ /* 0x000fec0000010000 */
[----:B------:R-:W-:Y:S04]  /*0d30*/  LDSM.16.M88.4 R56, [R67+0x2000] ;  /* 0x002000004338783b */ /* 0x000fe80000000200 */
[----:B------:R-:W2:Y:S04]  /*0d40*/  LDSM.16.M88.4 R20, [R68+0x7000] ;  /* 0x007000004414783b */ /* 0x000ea80000000200 */
[----:B------:R-:W3:Y:S04]  /*0d50*/  LDSM.16.M88.4 R44, [R67+0x2800] ;  /* 0x00280000432c783b */ /* 0x000ee80000000200 */
[----:B------:R-:W4:Y:S04]  /*0d60*/  LDSM.16.M88.4 R32, [R67+0x3000] ;  /* 0x003000004320783b */ /* 0x000f280000000200 */
[----:B------:R-:W1:Y:S04]  /*0d70*/  LDSM.16.M88.4 R12, [R67+0x3800] ;  /* 0x00380000430c783b */ /* 0x000e680000000200 */
[----:B------:R-:W1:Y:S01]  /*0d80*/  LDSM.16.M88.4 R60, [R69+0x7000] ;  /* 0x00700000453c783b */ /* 0x000e620000000200 */
[C---:B--2---:R-:W-:Y:S08]  /*0d90*/  HMMA.16816.F32.BF16 R48, R20.reuse, R56, R48 ;  /* 0x000000381430723c */ /* 0x044ff00000041830 */
[C---:B---3--:R-:W-:Y:S08]  /*0da0*/  HMMA.16816.F32.BF16 R36, R20.reuse, R44, R36 ;  /* 0x0000002c1424723c */ /* 0x048ff00000041824 */
[C---:B----4-:R-:W-:Y:S08]  /*0db0*/  HMMA.16816.F32.BF16 R24, R20.reuse, R32, R24 ;  /* 0x000000201418723c */ /* 0x050ff00000041818 */
[----:B-1----:R-:W-:Y:S01]  /*0dc0*/  HMMA.16816.F32.BF16 R16, R20, R12, R16 ;  /* 0x0000000c1410723c */ /* 0x002fe20000041810 */
[----:B------:R-:W1:Y:S07]  /*0dd0*/  LDSM.16.M88.4 R20, [R66+0x7000] ;  /* 0x007000004214783b */ /* 0x000e6e0000000200 */
[C---:B------:R-:W-:Y:S08]  /*0de0*/  HMMA.16816.F32.BF16 R28, R60.reuse, R56, R28 ;  /* 0x000000383c1c723c */ /* 0x040ff0000004181c */
[C---:B------:R-:W-:Y:S08]  /*0df0*/  HMMA.16816.F32.BF16 R40, R60.reuse, R44, R40 ;  /* 0x0000002c3c28723c */ /* 0x040ff00000041828 */
[C---:B------:R-:W-:Y:S08]  /*0e00*/  HMMA.16816.F32.BF16 R52, R60.reuse, R32, R52 ;  /* 0x000000203c34723c */ /* 0x040ff00000041834 */
[----:B------:R-:W-:Y:S08]  /*0e10*/  HMMA.16816.F32.BF16 R8, R60, R12, R8 ;  /* 0x0000000c3c08723c */ /* 0x000ff00000041808 */
[C---:B-1----:R-:W-:Y:S08]  /*0e20*/  HMMA.16816.F32.BF16 R28, R20.reuse, R58, R28 ;  /* 0x0000003a141c723c */ /* 0x042ff0000004181c */
[C---:B------:R-:W-:Y:S08]  /*0e30*/  HMMA.16816.F32.BF16 R40, R20.reuse, R46, R40 ;  /* 0x0000002e1428723c */ /* 0x040ff00000041828 */
[C---:B------:R-:W-:Y:S08]  /*0e40*/  HMMA.16816.F32.BF16 R52, R20.reuse, R34, R52 ;  /* 0x000000221434723c */ /* 0x040ff00000041834 */
[----:B------:R-:W-:Y:S01]  /*0e50*/  HMMA.16816.F32.BF16 R8, R20, R14, R8 ;  /* 0x0000000e1408723c */ /* 0x000fe20000041808 */
[----:B------:R-:W1:Y:S04]  /*0e60*/  LDSM.16.M88.4 R20, [R65+0x7000] ;  /* 0x007000004114783b */ /* 0x000e680000000200 */
[----:B------:R-:W-:Y:S06]  /*0e70*/  BAR.SYNC.DEFER_BLOCKING 0x0 ;  /* 0x0000000000007b1d */ /* 0x000fec0000010000 */
[----:B------:R-:W-:Y:S01]  /*0e80*/  @!PT LDS RZ, [RZ] ;  /* 0x00000000fffff984 */ /* 0x000fe20000000800 */
[----:B------:R-:W-:Y:S01]  /*0e90*/  @!PT LDS RZ, [RZ] ;  /* 0x00000000fffff984 */ /* 0x000fe20000000800 */
[----:B------:R-:W-:Y:S01]  /*0ea0*/  @!PT LDS RZ, [RZ] ;  /* 0x00000000fffff984 */ /* 0x000fe20000000800 */
[----:B------:R2:W-:Y:S04]  /*0eb0*/  LDGSTS.E.BYPASS.128 [R2+0x7000], [R70.64+0x100] ;  /* 0x0700010046027fae */ /* 0x0005e8000b901c44 */
[----:B------:R-:W0:Y:S04]  /*0ec0*/  LDGDEPBAR ;  /* 0x00000000000079af */ /* 0x000e280000000000 */
[----:B------:R2:W-:Y:S04]  /*0ed0*/  LDGSTS.E.BYPASS.128 [R2+0x2000], [R72.64+0x100] ;  /* 0x0200010048027fae */ /* 0x0005e8000b901c44 */
[----:B------:R2:W-:Y:S01]  /*0ee0*/  LDGSTS.E.BYPASS.128 [R2+0x3000], [R74.64+0x100] ;  /* 0x030001004a027fae */ /* 0x0005e2000b901c44 */
[C---:B-1----:R-:W-:Y:S03]  /*0ef0*/  HMMA.16816.F32.BF16 R56, R20.reuse, R58, R48 ;  /* 0x0000003a1438723c */ /* 0x042fe60000041830 */
[----:B------:R-:W0:Y:S05]  /*0f00*/  LDGDEPBAR ;  /* 0x00000000000079af */ /* 0x000e2a0000000000 */
[C---:B------:R-:W-:Y:S08]  /*0f10*/  HMMA.16816.F32.BF16 R44, R20.reuse, R46, R36 ;  /* 0x0000002e142c723c */ /* 0x040ff00000041824 */
[C---:B------:R-:W-:Y:S08]  /*0f20*/  HMMA.16816.F32.BF16 R32, R20.reuse, R34, R24 ;  /* 0x000000221420723c */ /* 0x040ff00000041818 */
[----:B------:R-:W-:Y:S01]  /*0f30*/  HMMA.16816.F32.BF16 R12, R20, R14, R16 ;  /* 0x0000000e140c723c */ /* 0x000fe20000041810 */
[----:B------:R-:W-:-:S04]  /*0f40*/  DEPBAR.LE SB0, 0x4 ;  /* 0x000081000000791a */ /* 0x000fc80000000000 */
[----:B------:R-:W-:Y:S06]  /*0f50*/  BAR.SYNC.DEFER_BLOCKING 0x0 ;  /* 0x0000000000007b1d */ /* 0x000fec0000010000 */
[----:B------:R-:W-:Y:S04]  /*0f60*/  LDSM.16.M88.4 R48, [R67+0x4000] ;  /* 0x004000004330783b */ /* 0x000fe80000000200 */
[----:B------:R-:W1:Y:S04]  /*0f70*/  LDSM.16.M88.4 R20, [R68+0x8000] ;  /* 0x008000004414783b */ /* 0x000e680000000200 */
[----:B------:R-:W3:Y:S04]  /*0f80*/  LDSM.16.M88.4 R36, [R67+0x4800] ;  /* 0x004800004324783b */ /* 0x000ee80000000200 */
[----:B------:R-:W4:Y:S04]  /*0f90*/  LDSM.16.M88.4 R24, [R67+0x5000] ;  /* 0x005000004318783b */ /* 0x000f280000000200 */
[----:B------:R-:W2:Y:S04]  /*0fa0*/  LDSM.16.M88.4 R16, [R67+0x5800] ;  /* 0x005800004310783b */ /* 0x000ea80000000200 */
[----:B------:R-:W2:Y:S01]  /*0fb0*/  LDSM.16.M88.4 R60, [R69+0x8000] ;  /* 0x00800000453c783b */ /* 0x000ea20000000200 */
[C---:B-1----:R-:W-:Y:S08]  /*0fc0*/  HMMA.16816.F32.BF16 R56, R20.reuse, R48, R56 ;  /* 0x000000301438723c */ /* 0x042ff00000041838 */
[C---:B---3--:R-:W-:Y:S08]  /*0fd0*/  HMMA.16816.F32.BF16 R44, R20.reuse, R36, R44 ;  /* 0x00000024142c723c */ /* 0x048ff0000004182c */
[C---:B----4-:R-:W-:Y:S08]  /*0fe0*/  HMMA.16816.F32.BF16 R32, R20.reuse, R24, R32 ;  /* 0x000000181420723c */ /* 0x050ff00000041820 */
[----:B--2---:R-:W-:Y:S01]  /*0ff0*/  HMMA.16816.F32.BF16 R12, R20, R16, R12 ;  /* 0x00000010140c723c */ /* 0x004fe2000004180c */
        /* <DEDUP_REMOVED lines=25> */
[----:B------:R-:W-:Y:S04]  /*1190*/  LDSM.16.M88.4 R56, [R67] ;  /* 0x000000004338783b */ /* 0x000fe80000000200 */
        /* <DEDUP_REMOVED lines=25> */
[----:B------:R2:W-:Y:S04]  /*1330*/  LDGSTS.E.BYPASS.128 [R2], [R72.64+0x180] ;  /* 0x0000018048027fae */ /* 0x0005e8000b901c44 */
        /* <DEDUP_REMOVED lines=396> */
[----:B------:R-:W4:Y:S01]  /*2c00*/  LDSM.16.M88.4 R60, [R67+0x1800] ;  /* 0x00180000433c783b */ /* 0x000f220000000200 */
[-C--:B-1----:R-:W-:Y:S03]  /*2c10*/  HMMA.16816.F32.BF16 R36, R24, R12.reuse, R32 ;  /* 0x0000000c1824723c */ /* 0x082fe60000041820 */
[----:B------:R-:W1:Y:S05]  /*2c20*/  LDSM.16.M88.4 R32, [R67+0x800] ;  /* 0x000800004320783b */ /* 0x000e6a0000000200 */
[C---:B---3--:R-:W-:Y:S08]  /*2c30*/  HMMA.16816.F32.BF16 R28, R20.reuse, R12, R28 ;  /* 0x0000000c141c723c */ /* 0x048ff0000004181c */
[-C--:B----4-:R-:W-:Y:S08]  /*2c40*/  HMMA.16816.F32.BF16 R8, R20, R60.reuse, R8 ;  /* 0x0000003c1408723c */ /* 0x090ff00000041808 */
[C---:B------:R-:W-:Y:S08]  /*2c50*/  HMMA.16816.F32.BF16 R16, R24.reuse, R60, R16 ;  /* 0x0000003c1810723c */ /* 0x040ff00000041810 */
[-C--:B-1----:R-:W-:Y:S01]  /*2c60*/  HMMA.16816.F32.BF16 R48, R24, R32.reuse, R44 ;  /* 0x000000201830723c */ /* 0x082fe2000004182c */
[----:B------:R-:W1:Y:S07]  /*2c70*/  LDSM.16.M88.4 R44, [R67+0x1000] ;  /* 0x00100000432c783b */ /* 0x000e6e0000000200 */
[C---:B------:R-:W-:Y:S08]  /*2c80*/  HMMA.16816.F32.BF16 R40, R20.reuse, R32, R40 ;  /* 0x000000201428723c */ /* 0x040ff00000041828 */
[-C--:B-1----:R-:W-:Y:S01]  /*2c90*/  HMMA.16816.F32.BF16 R52, R20, R44.reuse, R52 ;  /* 0x0000002c1434723c */ /* 0x082fe20000041834 */
[----:B------:R-:W1:Y:S07]  /*2ca0*/  LDSM.16.M88.4 R20, [R66+0x6000] ;  /* 0x006000004214783b */ /* 0x000e6e0000000200 */
        /* <DEDUP_REMOVED lines=92> */
[----:B------:R-:W1:Y:S04]  /*3270*/  LDSM.16.M88.4 R12, [R67] ;  /* 0x00000000430c783b */ /* 0x000e680000000200 */
        /* <DEDUP_REMOVED lines=127> */
[----:B------:R2:W-:Y:S04]  /*3a70*/  LDGSTS.E.BYPASS.128 [R2+0x6000], [R70.64+0x600], !PT ;  /* 0x0600060046027fae */ /* 0x0005e8000f901c44 */
[----:B------:R-:W0:Y:S04]  /*3a80*/  LDGDEPBAR ;  /* 0x00000000000079af */ /* 0x000e280000000000 */
[----:B------:R2:W-:Y:S04]  /*3a90*/  LDGSTS.E.BYPASS.128 [R2], [R72.64+0x600], !PT ;  /* 0x0000060048027fae */ /* 0x0005e8000f901c44 */
[----:B------:R2:W-:Y:S01]  /*3aa0*/  LDGSTS.E.BYPASS.128 [R2+0x1000], [R74.64+0x600], !PT ;  /* 0x010006004a027fae */ /* 0x0005e2000f901c44 */
        /* <DEDUP_REMOVED lines=33> */
[----:B------:R2:W-:Y:S04]  /*3cc0*/  LDGSTS.E.BYPASS.128 [R2+0x2000], [R72.64+0x640], !PT ;  /* 0x0200064048027fae */ /* 0x0005e8000f901c44 */
        /* <DEDUP_REMOVED lines=14> */
[-C--:B-1----:R-:W-:Y:S08]  /*3db0*/  HMMA.16816.F32.BF16 R28, R16, R12.reuse, R28 ;  /* 0x0000000c101c723c */ /* 0x082ff0000004181c */
[----:B---3--:R-:W-:Y:S07]  /*3dc0*/  HMMA.16816.F32.BF16 R36, R24, R12, R36 ;  /* 0x0000000c1824723c */ /* 0x008fee0000041824 */
[C---:B------:R-:W-:Y:S01]  /*3dd0*/  IMAD.SHL.U32 R13, R0.reuse, 0x20, RZ ;  /* 0x00000020000d7824 */ /* 0x040fe200078e00ff */
[----:B----4-:R-:W-:Y:S01]  /*3de0*/  HMMA.16816.F32.BF16 R40, R16, R32, R40 ;  /* 0x000000201028723c */ /* 0x010fe20000041828 */
[----:B------:R-:W-:-:S03]  /*3df0*/  IMAD.SHL.U32 R12, R0, 0x2, RZ ;  /* 0x00000002000c7824 */ /* 0x000fc600078e00ff */
[----:B------:R-:W-:-:S04]  /*3e00*/  LOP3.LUT R13, R13, 0x180, RZ, 0xc0, !PT ;  /* 0x000001800d0d7812 */ /* 0x000fc800078ec0ff */
[----:B------:R-:W-:Y:S01]  /*3e10*/  HMMA.16816.F32.BF16 R48, R24, R32, R48 ;  /* 0x000000201830723c */ /* 0x000fe20000041830 */
[----:B------:R-:W-:Y:S02]  /*3e20*/  LOP3.LUT R12, R13, 0x6, R12, 0xf8, !PT ;  /* 0x000000060d0c7812 */ /* 0x000fe400078ef80c */
[----:B------:R-:W-:-:S03]  /*3e30*/  SHF.R.U32.HI R13, RZ, 0x4, R3 ;  /* 0x00000004ff0d7819 */ /* 0x000fc60000011603 */
[----:B------:R-:W-:Y:S01]  /*3e40*/  IMAD R7, R7, 0x20, R12 ;  /* 0x0000002007077824 */ /* 0x000fe200078e020c */
[----:B------:R-:W-:Y:S01]  /*3e50*/  LOP3.LUT R13, R13, 0x78, RZ, 0xc0, !PT ;  /* 0x000000780d0d7812 */ /* 0x000fe200078ec0ff */
[----:B--2---:R-:W-:Y:S02]  /*3e60*/  HMMA.16816.F32.BF16 R52, R16, R44, R52 ;  /* 0x0000002c1034723c */ /* 0x004fe40000041834 */
[----:B------:R-:W-:-:S05]  /*3e70*/  IMAD R12, R6, 0x10, R7 ;  /* 0x00000010060c7824 */ /* 0x000fca00078e0207 */
[----:B------:R-:W-:Y:S01]  /*3e80*/  LOP3.LUT R5, R5, R12, RZ, 0xfc, !PT ;  /* 0x0000000c05057212 */ /* 0x000fe200078efcff */
[----:B------:R-:W-:Y:S08]  /*3e90*/  HMMA.16816.F32.BF16 R56, R24, R44, R56 ;  /* 0x0000002c1838723c */ /* 0x000ff00000041838 */
[-C--:B------:R-:W-:Y:S01]  /*3ea0*/  HMMA.16816.F32.BF16 R8, R16, R60.reuse, R8 ;  /* 0x0000003c1008723c */ /* 0x080fe20000041808 */
[----:B------:R-:W1:Y:S07]  /*3eb0*/  LDSM.16.M88.4 R16, [R65+0x8000] ;  /* 0x008000004110783b */ /* 0x000e6e0000000200 */
[----:B------:R-:W-:Y:S01]  /*3ec0*/  HMMA.16816.F32.BF16 R20, R24, R60, R20 ;  /* 0x0000003c1814723c */ /* 0x000fe20000041814 */
[----:B------:R-:W2:Y:S04]  /*3ed0*/  LDSM.16.M88.4 R24, [R66+0x8000] ;  /* 0x008000004218783b */ /* 0x000ea80000000200 */
[----:B------:R-:W-:Y:S06]  /*3ee0*/  BAR.SYNC.DEFER_BLOCKING 0x0 ;  /* 0x0000000000007b1d */ /* 0x000fec0000010000 */
[----:B------:R-:W-:Y:S01]  /*3ef0*/  @!PT LDS RZ, [RZ] ;  /* 0x00000000fffff984 */ /* 0x000fe20000000800 */
[----:B------:R-:W-:Y:S01]  /*3f00*/  @!PT LDS RZ, [RZ] ;  /* 0x00000000fffff984 */ /* 0x000fe20000000800 */
[----:B------:R-:W-:Y:S01]  /*3f10*/  @!PT LDS RZ, [RZ] ;  /* 0x00000000fffff984 */ /* 0x000fe20000000800 */
[----:B------:R3:W-:Y:S04]  /*3f20*/  LDGSTS.E.BYPASS.128 [R2+0x8000], [R70.64+0x680], !PT ;  /* 0x0800068046027fae */ /* 0x0007e8000f901c44 */
[----:B------:R-:W0:Y:S01]  /*3f30*/  LDGDEPBAR ;  /* 0x00000000000079af */ /* 0x000e220000000000 */
[-C--:B-1----:R-:W-:Y:S03]  /*3f40*/  HMMA.16816.F32.BF16 R36, R16, R14.reuse, R36 ;  /* 0x0000000e1024723c */ /* 0x082fe60000041824 */
[----:B------:R3:W-:Y:S04]  /*3f50*/  LDGSTS.E.BYPASS.128 [R2+0x4000], [R72.64+0x680], !PT ;  /* 0x0400068048027fae */ /* 0x0007e8000f901c44 */
[----:B------:R3:W-:Y:S01]  /*3f60*/  LDGSTS.E.BYPASS.128 [R2+0x5000], [R74.64+0x680], !PT ;  /* 0x050006804a027fae */ /* 0x0007e2000f901c44 */
[----:B--2---:R-:W-:Y:S03]  /*3f70*/  HMMA.16816.F32.BF16 R28, R24, R14, R28 ;  /* 0x0000000e181c723c */ /* 0x004fe6000004181c */
[----:B------:R-:W0:Y:S04]  /*3f80*/  LDGDEPBAR ;  /* 0x00000000000079af */ /* 0x000e280000000000 */
[----:B------:R-:W-:Y:S01]  /*3f90*/  LOP3.LUT R14, R3, 0x7f8, RZ, 0xc0, !PT ;  /* 0x000007f8030e7812 */ /* 0x000fe200078ec0ff */
[----:B------:R-:W-:Y:S01]  /*3fa0*/  HMMA.16816.F32.BF16 R20, R16, R62, R20 ;  /* 0x0000003e1014723c */ /* 0x000fe20000041814 */
[----:B------:R-:W-:-:S02]  /*3fb0*/  LOP3.LUT R3, R4, 0x78, R3, 0xf8, !PT ;  /* 0x0000007804037812 */ /* 0x000fc400078ef803 */
[C---:B------:R-:W-:Y:S01]  /*3fc0*/  LOP3.LUT R15, R14.reuse, 0x800, RZ, 0xfc, !PT ;  /* 0x000008000e0f7812 */ /* 0x040fe200078efcff */
[----:B------:R-:W-:Y:S01]  /*3fd0*/  IMAD.IADD R6, R14, 0x1, R13 ;  /* 0x000000010e067824 */ /* 0x000fe200078e020d */
[----:B------:R-:W-:Y:S02]  /*3fe0*/  IADD3 R13, R12, 0x400, RZ ;  /* 0x000004000c0d7810 */ /* 0x000fe40007ffe0ff */
[----:B------:R-:W-:Y:S01]  /*3ff0*/  SHF.R.U32.HI R15, RZ, 0x4, R15 ;  /* 0x00000004ff0f7819 */ /* 0x000fe2000001160f */
[----:B------:R-:W-:Y:S01]  /*4000*/  HMMA.16816.F32.BF16 R40, R24, R34, R40 ;  /* 0x000000221828723c */ /* 0x000fe20000041828 */
[----:B------:R-:W-:Y:S01]  /*4010*/  SHF.R.U32.HI R13, RZ, 0x4, R13 ;  /* 0x00000004ff0d7819 */ /* 0x000fe2000001160d */
[----:B------:R-:W-:Y:S01]  /*4020*/  IMAD.SHL.U32 R6, R6, 0x2, RZ ;  /* 0x0000000206067824 */ /* 0x000fe200078e00ff */
[----:B------:R-:W-:Y:S02]  /*4030*/  LOP3.LUT R15, R15, 0xf8, RZ, 0xc0, !PT ;  /* 0x000000f80f0f7812 */ /* 0x000fe400078ec0ff */
[----:B------:R-:W-:-:S02]  /*4040*/  LEA.HI R12, R12, R5, RZ, 0x1c ;  /* 0x000000050c0c7211 */ /* 0x000fc400078fe0ff */
[----:B------:R-:W-:Y:S01]  /*4050*/  F2FP.BF16.PACK_AB R37, R37, R36 ;  /* 0x000000242525723e */ /* 0x000fe200000010ff */
[----:B------:R-:W-:Y:S01]  /*4060*/  HMMA.16816.F32.BF16 R52, R24, R46, R52 ;  /* 0x0000002e1834723c */ /* 0x000fe20000041834 */
[----:B------:R-:W-:Y:S01]  /*4070*/  IMAD.IADD R7, R14, 0x1, R15 ;  /* 0x000000010e077824 */ /* 0x000fe200078e020f */
[----:B------:R-:W-:Y:S01]  /*4080*/  LOP3.LUT R14, R13, 0xf8, RZ, 0xc0, !PT ;  /* 0x000000f80d0e7812 */ /* 0x000fe200078ec0ff */
[----:B------:R-:W-:-:S04]  /*4090*/  DEPBAR.LE SB0, 0x0 ;  /* 0x000080000000791a */ /* 0x000fc80000000000 */
[----:B------:R-:W-:Y:S01]  /*40a0*/  IMAD.IADD R14, R5, 0x1, R14 ;  /* 0x00000001050e7824 */ /* 0x000fe200078e020e */
[----:B------:R-:W-:Y:S01]  /*40b0*/  HMMA.16816.F32.BF16 R8, R24, R62, R8 ;  /* 0x0000003e1808723c */ /* 0x000fe20000041808 */
[----:B------:R-:W-:Y:S02]  /*40c0*/  F2FP.BF16.PACK_AB R29, R29, R28 ;  /* 0x0000001c1d1d723e */ /* 0x000fe400000010ff */
[----:B------:R-:W-:Y:S02]  /*40d0*/  F2FP.BF16.PACK_AB R30, R31, R30 ;  /* 0x0000001e1f1e723e */ /* 0x000fe400000010ff */
[----:B------:R-:W-:Y:S02]  /*40e0*/  F2FP.BF16.PACK_AB R38, R39, R38 ;  /* 0x000000262726723e */ /* 0x000fe400000010ff */
[----:B------:R-:W-:Y:S01]  /*40f0*/  F2FP.BF16.PACK_AB R25, R21, R20 ;  /* 0x000000141519723e */ /* 0x000fe200000010ff */
[----:B------:R-:W-:Y:S01]  /*4100*/  IMAD.SHL.U32 R20, R12, 0x2, RZ ;  /* 0x000000020c147824 */ /* 0x000fe200078e00ff */
[----:B------:R-:W-:Y:S01]  /*4110*/  BAR.SYNC.DEFER_BLOCKING 0x0 ;  /* 0x0000000000007b1d */ /* 0x000fe20000010000 */
[----:B------:R-:W-:Y:S01]  /*4120*/  IMAD.SHL.U32 R21, R14, 0x2, RZ ;  /* 0x000000020e157824 */ /* 0x000fe200078e00ff */
[----:B------:R-:W-:Y:S01]  /*4130*/  F2FP.BF16.PACK_AB R41, R41, R40 ;  /* 0x000000282929723e */ /* 0x000fe200000010ff */
[----:B------:R-:W-:Y:S01]  /*4140*/  HMMA.16816.F32.BF16 R48, R16, R34, R48 ;  /* 0x000000221030723c */ /* 0x000fe20000041830 */
[----:B------:R-:W-:-:S02]  /*4150*/  F2FP.BF16.PACK_AB R42, R43, R42 ;  /* 0x0000002a2b2a723e */ /* 0x000fc400000010ff */
[----:B------:R-:W-:Y:S01]  /*4160*/  F2FP.BF16.PACK_AB R24, R23, R22 ;  /* 0x000000161718723e */ /* 0x000fe200000010ff */
[----:B------:R-:W-:Y:S01]  /*4170*/  IMAD.SHL.U32 R22, R7, 0x2, RZ ;  /* 0x0000000207167824 */ /* 0x000fe200078e00ff */
[----:B------:R-:W-:Y:S02]  /*4180*/  F2FP.BF16.PACK_AB R53, R53, R52 ;  /* 0x000000343535723e */ /* 0x000fe400000010ff */
[----:B------:R-:W-:Y:S01]  /*4190*/  F2FP.BF16.PACK_AB R54, R55, R54 ;  /* 0x000000363736723e */ /* 0x000fe200000010ff */
[----:B------:R-:W-:Y:S01]  /*41a0*/  HMMA.16816.F32.BF16 R56, R16, R46, R56 ;  /* 0x0000002e1038723c */ /* 0x000fe20000041838 */
[----:B------:R-:W-:Y:S02]  /*41b0*/  SHF.R.U32.HI R5, RZ, 0x4, R0 ;  /* 0x00000004ff057819 */ /* 0x000fe40000011600 */
[----:B------:R-:W-:Y:S02]  /*41c0*/  ISETP.GE.AND P0, PT, R3, 0xc00, PT ;  /* 0x00000c000300780c */ /* 0x000fe40003f06270 */
[----:B------:R-:W-:-:S02]  /*41d0*/  F2FP.BF16.PACK_AB R9, R9, R8 ;  /* 0x000000080909723e */ /* 0x000fc400000010ff */
[----:B------:R-:W-:Y:S02]  /*41e0*/  F2FP.BF16.PACK_AB R10, R11, R10 ;  /* 0x0000000a0b0a723e */ /* 0x000fe400000010ff */
[----:B------:R-:W-:Y:S01]  /*41f0*/  SGXT.U32 R5, R5, 0x4 ;  /* 0x000000040505781a */ /* 0x000fe20000000000 */
[----:B------:R-:W-:Y:S03]  /*4200*/  STS [R20], R29 ;  /* 0x0000001d14007388 */ /* 0x000fe60000000800 */
[----:B------:R-:W-:-:S03]  /*4210*/  LOP3.LUT R64, R5, R64, RZ, 0xfc, !PT ;  /* 0x0000004005407212 */ /* 0x000fc600078efcff */
[----:B------:R-:W-:Y:S01]  /*4220*/  F2FP.BF16.PACK_AB R49, R49, R48 ;  /* 0x000000303131723e */ /* 0x000fe200000010ff */
[----:B------:R-:W-:Y:S01]  /*4230*/  STS [R21+0x800], R30 ;  /* 0x0008001e15007388 */ /* 0x000fe20000000800 */
[----:B------:R-:W-:Y:S02]  /*4240*/  F2FP.BF16.PACK_AB R50, R51, R50 ;  /* 0x000000323332723e */ /* 0x000fe400000010ff */
[C---:B---3--:R-:W-:Y:S01]  /*4250*/  LOP3.LUT R2, R64.reuse, 0x10, RZ, 0xfc, !PT ;  /* 0x0000001040027812 */ /* 0x048fe200078efcff */
[----:B------:R-:W-:Y:S01]  /*4260*/  STS [R20+0x40], R41 ;  /* 0x0000402914007388 */ /* 0x000fe20000000800 */
[----:B------:R-:W-:Y:S02]  /*4270*/  LOP3.LUT R0, R64, 0x20, RZ, 0xfc, !PT ;  /* 0x0000002040007812 */ /* 0x000fe400078efcff */
[----:B------:R-:W-:Y:S01]  /*4280*/  F2FP.BF16.PACK_AB R57, R57, R56 ;  /* 0x000000383939723e */ /* 0x000fe200000010ff */
[----:B------:R-:W-:Y:S01]  /*4290*/  STS [R21+0x840], R42 ;  /* 0x0008402a15007388 */ /* 0x000fe20000000800 */
[----:B------:R-:W-:-:S02]  /*42a0*/  F2FP.BF16.PACK_AB R58, R59, R58 ;  /* 0x0000003a3b3a723e */ /* 0x000fc400000010ff */
[----:B------:R-:W-:Y:S01]  /*42b0*/  ISETP.LT.AND P3, PT, R64, 0x4d, !P0 ;  /* 0x0000004d4000780c */ /* 0x000fe20004761270 */
[----:B------:R-:W-:Y:S01]  /*42c0*/  STS [R20+0x80], R53 ;  /* 0x0000803514007388 */ /* 0x000fe20000000800 */
[----:B------:R-:W-:Y:S02]  /*42d0*/  ISETP.LT.AND P2, PT, R2, 0x4d, !P0 ;  /* 0x0000004d0200780c */ /* 0x000fe40004741270 */
[----:B------:R-:W-:Y:S01]  /*42e0*/  ISETP.LT.AND P1, PT, R0, 0x4d, !P0 ;  /* 0x0000004d0000780c */ /* 0x000fe20004721270 */
[----:B------:R-:W-:Y:S04]  /*42f0*/  STS [R21+0x880], R54 ;  /* 0x0008803615007388 */ /* 0x000fe80000000800 */
[----:B------:R-:W-:Y:S04]  /*4300*/  STS [R20+0xc0], R9 ;  /* 0x0000c00914007388 */ /* 0x000fe80000000800 */
[----:B------:R-:W-:Y:S04]  /*4310*/  STS [R21+0x8c0], R10 ;  /* 0x0008c00a15007388 */ /* 0x000fe80000000800 */
[----:B------:R-:W-:Y:S06]  /*4320*/  BAR.SYNC.DEFER_BLOCKING 0x0 ;  /* 0x0000000000007b1d */ /* 0x000fec0000010000 */
[----:B------:R-:W1:Y:S04]  /*4330*/  LDS.128 R16, [R6] ;  /* 0x0000000006107984 */ /* 0x000e680000000c00 */
[----:B------:R-:W2:Y:S04]  /*4340*/  LDS.128 R12, [R22+0x1000] ;  /* 0x00100000160c7984 */ /* 0x000ea80000000c00 */
[----:B------:R-:W-:Y:S06]  /*4350*/  BAR.SYNC.DEFER_BLOCKING 0x0 ;  /* 0x0000000000007b1d */ /* 0x000fec0000010000 */
[----:B------:R-:W-:Y:S04]  /*4360*/  STS [R20], R37 ;  /* 0x0000002514007388 */ /* 0x000fe80000000800 */
[----:B------:R-:W-:Y:S04]  /*4370*/  STS [R21+0x800], R38 ;  /* 0x0008002615007388 */ /* 0x000fe80000000800 */
[----:B------:R-:W-:Y:S04]  /*4380*/  STS [R20+0x40], R49 ;  /* 0x0000403114007388 */ /* 0x000fe80000000800 */
[----:B------:R-:W-:Y:S04]  /*4390*/  STS [R21+0x840], R50 ;  /* 0x0008403215007388 */ /* 0x000fe80000000800 */
[----:B------:R-:W-:Y:S04]  /*43a0*/  STS [R20+0x80], R57 ;  /* 0x0000803914007388 */ /* 0x000fe80000000800 */
[----:B------:R-:W-:Y:S04]  /*43b0*/  STS [R21+0x880], R58 ;  /* 0x0008803a15007388 */ /* 0x000fe80000000800 */
[----:B------:R3:W-:Y:S04]  /*43c0*/  STS [R20+0xc0], R25 ;  /* 0x0000c01914007388 */ /* 0x0007e80000000800 */
[----:B------:R4:W-:Y:S04]  /*43d0*/  STS [R21+0x8c0], R24 ;  /* 0x0008c01815007388 */ /* 0x0009e80000000800 */
[----:B------:R-:W-:Y:S01]  /*43e0*/  BAR.SYNC.DEFER_BLOCKING 0x0 ;  /* 0x0000000000007b1d */ /* 0x000fe20000010000 */
[C---:B---3--:R-:W-:Y:S01]  /*43f0*/  IMAD R20, R64.reuse, 0xc00, R3 ;  /* 0x00000c0040147824 */ /* 0x048fe200078e0203 */
[----:B------:R-:W-:Y:S01]  /*4400*/  LOP3.LUT R64, R64, 0x30, RZ, 0xfc, !PT ;  /* 0x0000003040407812 */ /* 0x000fe200078efcff */
[----:B----4-:R-:W-:-:S03]  /*4410*/  IMAD.MOV.U32 R21, RZ, RZ, 0x2 ;  /* 0x00000002ff157424 */ /* 0x010fc600078e00ff */
[----:B------:R-:W-:Y:S02]  /*4420*/  ISETP.LT.AND P0, PT, R64, 0x4d, !P0 ;  /* 0x0000004d4000780c */ /* 0x000fe40004701270 */
[C---:B------:R-:W-:Y:S01]  /*4430*/  IADD3 R4, R20.reuse, 0xc000, RZ ;  /* 0x0000c00014047810 */ /* 0x040fe20007ffe0ff */
[----:B------:R-:W-:-:S04]  /*4440*/  IMAD.WIDE R2, R20, R21, c[0x0][0x170] ;  /* 0x00005c0014027625 */ /* 0x000fc800078e0215 */
[----:B------:R-:W-:Y:S01]  /*4450*/  IMAD.WIDE R4, R4, R21, c[0x0][0x170] ;  /* 0x00005c0004047625 */ /* 0x000fe200078e0215 */
[----:B------:R3:W4:Y:S04]  /*4460*/  LDS.128 R8, [R6] ;  /* 0x0000000006087984 */ /* 0x0007280000000c00 */
[----:B-1----:R1:W-:Y:S01]  /*4470*/  @P3 STG.E.128 [R2.64], R16 ;  /* 0x0000001002003986 */ /* 0x0023e2000c101d04 */
[----:B---3--:R-:W-:-:S03]  /*4480*/  IADD3 R6, R20, 0x18000, RZ ;  /* 0x0001800014067810 */ /* 0x008fc60007ffe0ff */
[----:B--2---:R1:W-:Y:S02]  /*4490*/  @P2 STG.E.128 [R4.64], R12 ;  /* 0x0000000c04002986 */ /* 0x0043e4000c101d04 */
[----:B------:R-:W-:-:S05]  /*44a0*/  IMAD.WIDE R6, R6, R21, c[0x0][0x170] ;  /* 0x00005c0006067625 */ /* 0x000fca00078e0215 */
[----:B----4-:R1:W-:Y:S01]  /*44b0*/  @P1 STG.E.128 [R6.64], R8 ;  /* 0x0000000806001986 */ /* 0x0103e2000c101d04 */
[----:B------:R-:W-:Y:S05]  /*44c0*/  @!P0 EXIT ;  /* 0x000000000000894d */ /* 0x000fea0003800000 */
[----:B-1----:R-:W1:Y:S01]  /*44d0*/  LDS.128 R4, [R22+0x1000] ;  /* 0x0010000016047984 */ /* 0x002e620000000c00 */
[----:B------:R-:W-:-:S05]  /*44e0*/  IADD3 R2, R20, 0x24000, RZ ;  /* 0x0002400014027810 */ /* 0x000fca0007ffe0ff */
[----:B------:R-:W-:-:S05]  /*44f0*/  IMAD.WIDE R2, R2, R21, c[0x0][0x170] ;  /* 0x00005c0002027625 */ /* 0x000fca00078e0215 */
[----:B-1----:R-:W-:Y:S01]  /*4500*/  STG.E.128 [R2.64], R4 ;  /* 0x0000000402007986 */ /* 0x002fe2000c101d04 */
[----:B------:R-:W-:Y:S05]  /*4510*/  EXIT ;  /* 0x000000000000794d */ /* 0x000fea0003800000 */
.L_x_0:
[----:B------:R-:W-:-:S00]  /*4520*/  BRA `(.L_x_0) ;  /* 0xfffffff000007947 */ /* 0x000fc0000383ffff */
[----:B------:R-:W-:-:S00]  /*4530*/  NOP ;  /* 0x0000000000007918 */ /* 0x000fc00000000000 */
        /* <DEDUP_REMOVED lines=12> */
.L_x_1:


//--------------------- .nv.shared.triton_mm      --------------------------
	.section	.nv.shared.triton_mm,"aw",@nobits
	.sectionflags	@""
	.align	16
